//
// Generated by NVIDIA NVVM Compiler
//
// Compiler Build ID: CL-36424714
// Cuda compilation tools, release 13.0, V13.0.88
// Based on NVVM 20.0.0
//

.version 9.0
.target sm_100
.address_size 64

	// .globl	_Z12helloFromGPUv
.extern .func  (.param .b32 func_retval0) vprintf
(
	.param .b64 vprintf_param_0,
	.param .b64 vprintf_param_1
)
;
.global .align 1 .b8 $str[47] = {72, 101, 108, 108, 111, 32, 87, 111, 114, 108, 100, 32, 102, 114, 111, 109, 32, 84, 104, 114, 101, 97, 100, 32, 40, 37, 100, 44, 32, 37, 100, 41, 32, 105, 110, 32, 66, 108, 111, 99, 107, 32, 37, 100, 33, 10};

.visible .entry _Z12helloFromGPUv()
{
	.local .align 8 .b8 	__local_depot0[16];
	.reg .b64 	%SP;
	.reg .b64 	%SPL;
	.reg .b32 	%r<6>;
	.reg .b64 	%rd<5>;

	mov.u64 	%SPL, __local_depot0;
	cvta.local.u64 	%SP, %SPL;
	add.u64 	%rd1, %SP, 0;
	add.u64 	%rd2, %SPL, 0;
	mov.u32 	%r1, %tid.x;
	mov.u32 	%r2, %tid.y;
	mov.u32 	%r3, %ctaid.x;
	st.local.v2.u32 	[%rd2], {%r1, %r2};
	st.local.u32 	[%rd2+8], %r3;
	mov.u64 	%rd3, $str;
	cvta.global.u64 	%rd4, %rd3;
	{ // callseq 0, 0
	.param .b64 param0;
	st.param.b64 	[param0], %rd4;
	.param .b64 param1;
	st.param.b64 	[param1], %rd1;
	.param .b32 retval0;
	call.uni (retval0), 
	vprintf, 
	(
	param0, 
	param1
	);
	ld.param.b32 	%r4, [retval0];
	} // callseq 0
	ret;

}


// ===== COMPILED SASS (sm_100) =====

	.target	sm_100

	.elftype	@"ET_EXEC"


//--------------------- .note.nv.tkinfo           --------------------------
	.section	.note.nv.tkinfo,"",@"SHT_NOTE"
	.sectionflags	@"SHF_NOTE_NV_TKINFO"
	.tkinfo
        /*0018*/ 	.word	0x00000002
        /*0030*/ 	.string	""
        /*0030*/ 	.string	"ptxas"
        /*0030*/ 	.string	"Cuda compilation tools, release 13.0, V13.0.88"
        /*0030*/ 	.string	"Build cuda_13.0.r13.0/compiler.36424714_0"
        /*0030*/ 	.string	"-arch sm_100 -m 64 "



//--------------------- .note.nv.cuinfo           --------------------------
	.section	.note.nv.cuinfo,"",@"SHT_NOTE"
	.sectionflags	@"SHF_NOTE_NV_CUINFO"
        /*0018*/ 	.short	0x0002
        /*001a*/ 	.short	0x0064
        /*001c*/ 	.short	0x0082
	.zero		2


//--------------------- .nv.info                  --------------------------
	.section	.nv.info,"",@"SHT_CUDA_INFO"
	.align	4


	//----- nvinfo : EIATTR_REGCOUNT
	.align		4
        /*0000*/ 	.byte	0x04, 0x2f
        /*0002*/ 	.short	(.L_2 - .L_1)
	.align		4
.L_1:
        /*0004*/ 	.word	index@(_Z12helloFromGPUv)
        /*0008*/ 	.word	0x00000018


	//----- nvinfo : EIATTR_FRAME_SIZE
	.align		4
.L_2:
        /*000c*/ 	.byte	0x04, 0x11
        /*000e*/ 	.short	(.L_4 - .L_3)
	.align		4
.L_3:
        /*0010*/ 	.word	index@(_Z12helloFromGPUv)
        /*0014*/ 	.word	0x00000010


	//----- nvinfo : EIATTR_MIN_STACK_SIZE
	.align		4
.L_4:
        /*0018*/ 	.byte	0x04, 0x12
        /*001a*/ 	.short	(.L_6 - .L_5)
	.align		4
.L_5:
        /*001c*/ 	.word	index@(_Z12helloFromGPUv)
        /*0020*/ 	.word	0x00000010
.L_6:


//--------------------- .nv.compat                --------------------------
	.section	.nv.compat,"",@"SHT_CUDA_COMPAT_INFO"
	.align	4
        /*0000*/ 	.byte	0x02, 0x09, 0x00, 0x00, 0x02, 0x02, 0x01, 0x00, 0x02, 0x05, 0x05, 0x00, 0x03, 0x07, 0x01, 0x01
        /*0010*/ 	.byte	0x02, 0x03, 0x00, 0x00, 0x02, 0x06, 0x01, 0x00, 0x04, 0x0b, 0x08, 0x00, 0x09, 0x00, 0x00, 0x00
        /*0020*/ 	.byte	0x00, 0x00, 0x00, 0x00


//--------------------- .nv.info._Z12helloFromGPUv --------------------------
	.section	.nv.info._Z12helloFromGPUv,"",@"SHT_CUDA_INFO"
	.sectionflags	@""
	.align	4


	//----- nvinfo : EIATTR_CUDA_API_VERSION
	.align		4
        /*0000*/ 	.byte	0x04, 0x37
        /*0002*/ 	.short	(.L_8 - .L_7)
.L_7:
        /*0004*/ 	.word	0x00000082


	//----- nvinfo : EIATTR_SPARSE_MMA_MASK
	.align		4
.L_8:
        /*0008*/ 	.byte	0x03, 0x50
        /*000a*/ 	.short	0x0000


	//----- nvinfo : EIATTR_MAXREG_COUNT
	.align		4
        /*000c*/ 	.byte	0x03, 0x1b
        /*000e*/ 	.short	0x00ff


	//----- nvinfo : EIATTR_EXTERNS
	.align		4
        /*0010*/ 	.byte	0x04, 0x0f
        /*0012*/ 	.short	(.L_10 - .L_9)


	//   ....[0]....
	.align		4
.L_9:
        /*0014*/ 	.word	index@(vprintf)


	//----- nvinfo : EIATTR_MERCURY_ISA_VERSION
	.align		4
.L_10:
        /*0018*/ 	.byte	0x03, 0x5f
        /*001a*/ 	.short	0x0101


	//----- nvinfo : EIATTR_VRC_CTA_INIT_COUNT
	.align		4
        /*001c*/ 	.byte	0x02, 0x4a
	.zero		1
	.zero		1


	//----- nvinfo : EIATTR_SYSCALL_OFFSETS
	.align		4
        /*0020*/ 	.byte	0x04, 0x46
        /*0022*/ 	.short	(.L_12 - .L_11)


	//   ....[0]....
.L_11:
        /*0024*/ 	.word	0x00000110


	//----- nvinfo : EIATTR_EXIT_INSTR_OFFSETS
	.align		4
.L_12:
        /*0028*/ 	.byte	0x04, 0x1c
        /*002a*/ 	.short	(.L_14 - .L_13)


	//   ....[0]....
.L_13:
        /*002c*/ 	.word	0x00000120


	//----- nvinfo : EIATTR_SW_WAR
	.align		4
.L_14:
        /*0030*/ 	.byte	0x04, 0x36
        /*0032*/ 	.short	(.L_16 - .L_15)
.L_15:
        /*0034*/ 	.word	0x00000008
.L_16:


//--------------------- .nv.callgraph             --------------------------
	.section	.nv.callgraph,"",@"SHT_CUDA_CALLGRAPH"
	.align	4
	.sectionentsize	8
	.align		4
        /*0000*/ 	.word	0x00000000
	.align		4
        /*0004*/ 	.word	0xffffffff
	.align		4
        /*0008*/ 	.word	index@(_Z12helloFromGPUv)
	.align		4
        /*000c*/ 	.word	index@(vprintf)
	.align		4
        /*0010*/ 	.word	0x00000000
	.align		4
        /*0014*/ 	.word	0xfffffffe
	.align		4
        /*0018*/ 	.word	0x00000000
	.align		4
        /*001c*/ 	.word	0xfffffffd
	.align		4
        /*0020*/ 	.word	0x00000000
	.align		4
        /*0024*/ 	.word	0xfffffffc


//--------------------- .nv.constant4             --------------------------
	.section	.nv.constant4,"a",@progbits
	.align	8
	.align		8
.nv.constant4:
        /*0000*/ 	.dword	vprintf
	.align		8
        /*0008*/ 	.dword	$str


//--------------------- .text._Z12helloFromGPUv   --------------------------
	.section	.text._Z12helloFromGPUv,"ax",@progbits
	.align	128
        .global         _Z12helloFromGPUv
        .type           _Z12helloFromGPUv,@function
        .size           _Z12helloFromGPUv,(.L_x_2 - _Z12helloFromGPUv)
        .other          _Z12helloFromGPUv,@"STO_CUDA_ENTRY STV_DEFAULT"
_Z12helloFromGPUv:
.text._Z12helloFromGPUv:
[----:B------:R-:W0:Y:S01]  /*0000*/  LDC R1, c[0x0][0x37c] ;  /* 0x0000df00ff017b82 */ /* 0x000e220000000800 */
[----:B------:R-:W1:Y:S01]  /*0010*/  S2R R8, SR_TID.X ;  /* 0x0000000000087919 */ /* 0x000e620000002100 */
[----:B0-----:R-:W-:Y:S01]  /*0020*/  VIADD R1, R1, 0xfffffff0 ;  /* 0xfffffff001017836 */ /* 0x001fe20000000000 */
[----:B------:R-:W-:Y:S01]  /*0030*/  MOV R0, 0x0 ;  /* 0x0000000000007802 */ /* 0x000fe20000000f00 */
[----:B------:R-:W0:Y:S01]  /*0040*/  LDCU UR4, c[0x0][0x2f8] ;  /* 0x00005f00ff0477ac */ /* 0x000e220008000800 */
[----:B------:R-:W1:Y:S03]  /*0050*/  S2R R9, SR_TID.Y ;  /* 0x0000000000097919 */ /* 0x000e660000002200 */
[----:B------:R2:W3:Y:S01]  /*0060*/  LDC.64 R2, c[0x4][R0] ;  /* 0x0100000000027b82 */ /* 0x0004e20000000a00 */
[----:B------:R-:W4:Y:S01]  /*0070*/  LDCU.64 UR6, c[0x4][0x8] ;  /* 0x01000100ff0677ac */ /* 0x000f220008000a00 */
[----:B------:R-:W5:Y:S01]  /*0080*/  S2R R10, SR_CTAID.X ;  /* 0x00000000000a7919 */ /* 0x000f620000002500 */
[----:B------:R-:W2:Y:S01]  /*0090*/  LDCU UR5, c[0x0][0x2fc] ;  /* 0x00005f80ff0577ac */ /* 0x000ea20008000800 */
[----:B0-----:R-:W-:Y:S01]  /*00a0*/  IADD3 R6, P0, PT, R1, UR4, RZ ;  /* 0x0000000401067c10 */ /* 0x001fe2000ff1e0ff */
[----:B----4-:R-:W-:Y:S01]  /*00b0*/  IMAD.U32 R4, RZ, RZ, UR6 ;  /* 0x00000006ff047e24 */ /* 0x010fe2000f8e00ff */
[----:B------:R-:W-:-:S03]  /*00c0*/  MOV R5, UR7 ;  /* 0x0000000700057c02 */ /* 0x000fc60008000f00 */
[----:B--2---:R-:W-:Y:S01]  /*00d0*/  IMAD.X R7, RZ, RZ, UR5, P0 ;  /* 0x00000005ff077e24 */ /* 0x004fe200080e06ff */
[----:B-1----:R0:W-:Y:S04]  /*00e0*/  STL.64 [R1], R8 ;  /* 0x0000000801007387 */ /* 0x0021e80000100a00 */
[----:B-----5:R0:W-:Y:S03]  /*00f0*/  STL [R1+0x8], R10 ;  /* 0x0000080a01007387 */ /* 0x0201e60000100800 */
[----:B------:R-:W-:-:S07]  /*0100*/  LEPC R20, `(.L_x_0) ;  /* 0x000000001014794e */ /* 0x000fce0000000000 */
[----:B0--3--:R-:W-:Y:S05]  /*0110*/  CALL.ABS.NOINC R2 ;  /* 0x0000000002007343 */ /* 0x009fea0003c00000 */
.L_x_0:
[----:B------:R-:W-:Y:S05]  /*0120*/  EXIT ;  /* 0x000000000000794d */ /* 0x000fea0003800000 */
.L_x_1:
[----:B------:R-:W-:-:S00]  /*0130*/  BRA `(.L_x_1) ;  /* 0xfffffffc00fc7947 */ /* 0x000fc0000383ffff */
[----:B------:R-:W-:-:S00]  /*0140*/  NOP ;  /* 0x0000000000007918 */ /* 0x000fc00000000000 */
        /* <DEDUP_REMOVED lines=11> */
.L_x_2:


//--------------------- .nv.global.init           --------------------------
	.section	.nv.global.init,"aw",@progbits
.nv.global.init:
	.type		$str,@object
	.size		$str,(.L_0 - $str)
$str:
        /*0000*/ 	.byte	0x48, 0x65, 0x6c, 0x6c, 0x6f, 0x20, 0x57, 0x6f, 0x72, 0x6c, 0x64, 0x20, 0x66, 0x72, 0x6f, 0x6d
        /*0010*/ 	.byte	0x20, 0x54, 0x68, 0x72, 0x65, 0x61, 0x64, 0x20, 0x28, 0x25, 0x64, 0x2c, 0x20, 0x25, 0x64, 0x29
        /*0020*/ 	.byte	0x20, 0x69, 0x6e, 0x20, 0x42, 0x6c, 0x6f, 0x63, 0x6b, 0x20, 0x25, 0x64, 0x21, 0x0a, 0x00
.L_0:


//--------------------- .nv.shared.reserved.0     --------------------------
	.section	.nv.shared.reserved.0,"aw",@nobits
	.weak		__nv_reservedSMEM_offset_0_alias
	.size		__nv_reservedSMEM_offset_0_alias, 0, 64
	.other		__nv_reservedSMEM_offset_0_alias,@"STO_CUDA_RESERVED_SHARED STV_DEFAULT"
__nv_reservedSMEM_offset_0_alias:
	.zero		0
	.zero		64


//--------------------- .nv.constant0._Z12helloFromGPUv --------------------------
	.section	.nv.constant0._Z12helloFromGPUv,"a",@progbits
	.sectionflags	@""
	.align	4
.nv.constant0._Z12helloFromGPUv:
	.zero		896


//--------------------- SYMBOLS --------------------------

	.type		.nv.reservedSmem.offset0,@object
	.size		.nv.reservedSmem.offset0,0x4
	.type		vprintf,@function
